//
// Generated by NVIDIA NVVM Compiler
//
// Compiler Build ID: CL-36424714
// Cuda compilation tools, release 13.0, V13.0.88
// Based on NVVM 20.0.0
//

.version 9.0
.target sm_100
.address_size 64

	// .globl	_Z15suspects_kernelPKfS0_Pbiiff
// _ZZ15suspects_kernelPKfS0_PbiiffE8x_shared has been demoted
// _ZZ15suspects_kernelPKfS0_PbiiffE8y_shared has been demoted

.visible .entry _Z15suspects_kernelPKfS0_Pbiiff(
	.param .u64 .ptr .align 1 _Z15suspects_kernelPKfS0_Pbiiff_param_0,
	.param .u64 .ptr .align 1 _Z15suspects_kernelPKfS0_Pbiiff_param_1,
	.param .u64 .ptr .align 1 _Z15suspects_kernelPKfS0_Pbiiff_param_2,
	.param .u32 _Z15suspects_kernelPKfS0_Pbiiff_param_3,
	.param .u32 _Z15suspects_kernelPKfS0_Pbiiff_param_4,
	.param .f32 _Z15suspects_kernelPKfS0_Pbiiff_param_5,
	.param .f32 _Z15suspects_kernelPKfS0_Pbiiff_param_6
)
{
	.reg .pred 	%p<12>;
	.reg .b16 	%rs<2>;
	.reg .b32 	%r<24>;
	.reg .b32 	%f<26>;
	.reg .b64 	%rd<13>;
	// demoted variable
	.shared .align 4 .b8 _ZZ15suspects_kernelPKfS0_PbiiffE8x_shared[1024];
	// demoted variable
	.shared .align 4 .b8 _ZZ15suspects_kernelPKfS0_PbiiffE8y_shared[1024];
	ld.param.u64 	%rd1, [_Z15suspects_kernelPKfS0_Pbiiff_param_0];
	ld.param.u64 	%rd2, [_Z15suspects_kernelPKfS0_Pbiiff_param_1];
	ld.param.u64 	%rd3, [_Z15suspects_kernelPKfS0_Pbiiff_param_2];
	ld.param.u32 	%r9, [_Z15suspects_kernelPKfS0_Pbiiff_param_3];
	ld.param.u32 	%r11, [_Z15suspects_kernelPKfS0_Pbiiff_param_4];
	ld.param.f32 	%f5, [_Z15suspects_kernelPKfS0_Pbiiff_param_5];
	ld.param.f32 	%f6, [_Z15suspects_kernelPKfS0_Pbiiff_param_6];
	mov.u32 	%r12, %ctaid.x;
	mov.u32 	%r13, %ntid.x;
	add.s32 	%r1, %r13, -1;
	mov.u32 	%r2, %tid.x;
	mad.lo.s32 	%r14, %r1, %r12, %r2;
	mov.u32 	%r15, %ctaid.y;
	mov.u32 	%r16, %ntid.y;
	mov.u32 	%r17, %tid.y;
	mad.lo.s32 	%r4, %r15, %r16, %r17;
	mad.lo.s32 	%r5, %r17, %r13, %r2;
	mad.lo.s32 	%r6, %r11, %r4, %r14;
	setp.lt.s32 	%p2, %r4, %r9;
	setp.lt.s32 	%p3, %r14, %r11;
	and.pred  	%p1, %p2, %p3;
	mov.f32 	%f24, 0f00000000;
	not.pred 	%p4, %p1;
	@%p4 bra 	$L__BB0_2;
	cvta.to.global.u64 	%rd4, %rd1;
	mul.wide.s32 	%rd5, %r6, 4;
	add.s64 	%rd6, %rd4, %rd5;
	ld.global.f32 	%f24, [%rd6];
$L__BB0_2:
	shl.b32 	%r18, %r5, 2;
	mov.u32 	%r19, _ZZ15suspects_kernelPKfS0_PbiiffE8x_shared;
	add.s32 	%r7, %r19, %r18;
	st.shared.f32 	[%r7], %f24;
	mov.f32 	%f25, 0f00000000;
	@%p4 bra 	$L__BB0_4;
	cvta.to.global.u64 	%rd7, %rd2;
	mul.wide.s32 	%rd8, %r6, 4;
	add.s64 	%rd9, %rd7, %rd8;
	ld.global.f32 	%f25, [%rd9];
$L__BB0_4:
	setp.ge.s32 	%p6, %r4, %r9;
	mov.u32 	%r21, _ZZ15suspects_kernelPKfS0_PbiiffE8y_shared;
	add.s32 	%r8, %r21, %r18;
	st.shared.f32 	[%r8], %f25;
	bar.sync 	0;
	add.s32 	%r22, %r11, -1;
	setp.ge.s32 	%p7, %r14, %r22;
	or.pred  	%p8, %p6, %p7;
	setp.ge.u32 	%p9, %r2, %r1;
	or.pred  	%p10, %p8, %p9;
	@%p10 bra 	$L__BB0_7;
	ld.shared.f32 	%f9, [%r7];
	ld.shared.f32 	%f10, [%r8];
	sub.f32 	%f11, %f9, %f5;
	sub.f32 	%f12, %f10, %f6;
	mul.f32 	%f13, %f12, %f12;
	fma.rn.f32 	%f14, %f11, %f11, %f13;
	sqrt.rn.f32 	%f15, %f14;
	ld.shared.f32 	%f16, [%r7+4];
	ld.shared.f32 	%f17, [%r8+4];
	sub.f32 	%f18, %f16, %f5;
	sub.f32 	%f19, %f17, %f6;
	mul.f32 	%f20, %f19, %f19;
	fma.rn.f32 	%f21, %f18, %f18, %f20;
	sqrt.rn.f32 	%f22, %f21;
	add.f32 	%f23, %f15, %f22;
	setp.gtu.f32 	%p11, %f23, 0f42C80000;
	@%p11 bra 	$L__BB0_7;
	cvt.u64.u32 	%rd10, %r4;
	cvta.to.global.u64 	%rd11, %rd3;
	add.s64 	%rd12, %rd11, %rd10;
	mov.b16 	%rs1, 1;
	st.global.u8 	[%rd12], %rs1;
$L__BB0_7:
	ret;

}


// ===== COMPILED SASS (sm_100) =====

	.target	sm_100

	.elftype	@"ET_EXEC"


//--------------------- .note.nv.tkinfo           --------------------------
	.section	.note.nv.tkinfo,"",@"SHT_NOTE"
	.sectionflags	@"SHF_NOTE_NV_TKINFO"
	.tkinfo
        /*0018*/ 	.word	0x00000002
        /*0030*/ 	.string	""
        /*0030*/ 	.string	"ptxas"
        /*0030*/ 	.string	"Cuda compilation tools, release 13.0, V13.0.88"
        /*0030*/ 	.string	"Build cuda_13.0.r13.0/compiler.36424714_0"
        /*0030*/ 	.string	"-arch sm_100 -m 64 "



//--------------------- .note.nv.cuinfo           --------------------------
	.section	.note.nv.cuinfo,"",@"SHT_NOTE"
	.sectionflags	@"SHF_NOTE_NV_CUINFO"
        /*0018*/ 	.short	0x0002
        /*001a*/ 	.short	0x0064
        /*001c*/ 	.short	0x0082
	.zero		2


//--------------------- .nv.info                  --------------------------
	.section	.nv.info,"",@"SHT_CUDA_INFO"
	.align	4


	//----- nvinfo : EIATTR_REGCOUNT
	.align		4
        /*0000*/ 	.byte	0x04, 0x2f
        /*0002*/ 	.short	(.L_1 - .L_0)
	.align		4
.L_0:
        /*0004*/ 	.word	index@(_Z15suspects_kernelPKfS0_Pbiiff)
        /*0008*/ 	.word	0x00000010


	//----- nvinfo : EIATTR_FRAME_SIZE
	.align		4
.L_1:
        /*000c*/ 	.byte	0x04, 0x11
        /*000e*/ 	.short	(.L_3 - .L_2)
	.align		4
.L_2:
        /*0010*/ 	.word	index@($__internal_0_$__cuda_sm20_sqrt_rn_f32_slowpath)
        /*0014*/ 	.word	0x00000000


	//----- nvinfo : EIATTR_FRAME_SIZE
	.align		4
.L_3:
        /*0018*/ 	.byte	0x04, 0x11
        /*001a*/ 	.short	(.L_5 - .L_4)
	.align		4
.L_4:
        /*001c*/ 	.word	index@(_Z15suspects_kernelPKfS0_Pbiiff)
        /*0020*/ 	.word	0x00000000


	//----- nvinfo : EIATTR_MIN_STACK_SIZE
	.align		4
.L_5:
        /*0024*/ 	.byte	0x04, 0x12
        /*0026*/ 	.short	(.L_7 - .L_6)
	.align		4
.L_6:
        /*0028*/ 	.word	index@(_Z15suspects_kernelPKfS0_Pbiiff)
        /*002c*/ 	.word	0x00000000
.L_7:


//--------------------- .nv.compat                --------------------------
	.section	.nv.compat,"",@"SHT_CUDA_COMPAT_INFO"
	.align	4
        /*0000*/ 	.byte	0x02, 0x09, 0x00, 0x00, 0x02, 0x02, 0x01, 0x00, 0x02, 0x05, 0x05, 0x00, 0x03, 0x07, 0x01, 0x01
        /*0010*/ 	.byte	0x02, 0x03, 0x00, 0x00, 0x02, 0x06, 0x01, 0x00, 0x04, 0x0b, 0x08, 0x00, 0x01, 0x00, 0x00, 0x00
        /*0020*/ 	.byte	0x00, 0x00, 0x00, 0x00


//--------------------- .nv.info._Z15suspects_kernelPKfS0_Pbiiff --------------------------
	.section	.nv.info._Z15suspects_kernelPKfS0_Pbiiff,"",@"SHT_CUDA_INFO"
	.sectionflags	@""
	.align	4


	//----- nvinfo : EIATTR_CUDA_API_VERSION
	.align		4
        /*0000*/ 	.byte	0x04, 0x37
        /*0002*/ 	.short	(.L_9 - .L_8)
.L_8:
        /*0004*/ 	.word	0x00000082


	//----- nvinfo : EIATTR_KPARAM_INFO
	.align		4
.L_9:
        /*0008*/ 	.byte	0x04, 0x17
        /*000a*/ 	.short	(.L_11 - .L_10)
.L_10:
        /*000c*/ 	.word	0x00000000
        /*0010*/ 	.short	0x0006
        /*0012*/ 	.short	0x0024
        /*0014*/ 	.byte	0x00, 0xf0, 0x11, 0x00


	//----- nvinfo : EIATTR_KPARAM_INFO
	.align		4
.L_11:
        /*0018*/ 	.byte	0x04, 0x17
        /*001a*/ 	.short	(.L_13 - .L_12)
.L_12:
        /*001c*/ 	.word	0x00000000
        /*0020*/ 	.short	0x0005
        /*0022*/ 	.short	0x0020
        /*0024*/ 	.byte	0x00, 0xf0, 0x11, 0x00


	//----- nvinfo : EIATTR_KPARAM_INFO
	.align		4
.L_13:
        /*0028*/ 	.byte	0x04, 0x17
        /*002a*/ 	.short	(.L_15 - .L_14)
.L_14:
        /*002c*/ 	.word	0x00000000
        /*0030*/ 	.short	0x0004
        /*0032*/ 	.short	0x001c
        /*0034*/ 	.byte	0x00, 0xf0, 0x11, 0x00


	//----- nvinfo : EIATTR_KPARAM_INFO
	.align		4
.L_15:
        /*0038*/ 	.byte	0x04, 0x17
        /*003a*/ 	.short	(.L_17 - .L_16)
.L_16:
        /*003c*/ 	.word	0x00000000
        /*0040*/ 	.short	0x0003
        /*0042*/ 	.short	0x0018
        /*0044*/ 	.byte	0x00, 0xf0, 0x11, 0x00


	//----- nvinfo : EIATTR_KPARAM_INFO
	.align		4
.L_17:
        /*0048*/ 	.byte	0x04, 0x17
        /*004a*/ 	.short	(.L_19 - .L_18)
.L_18:
        /*004c*/ 	.word	0x00000000
        /*0050*/ 	.short	0x0002
        /*0052*/ 	.short	0x0010
        /*0054*/ 	.byte	0x00, 0xf5, 0x21, 0x00


	//----- nvinfo : EIATTR_KPARAM_INFO
	.align		4
.L_19:
        /*0058*/ 	.byte	0x04, 0x17
        /*005a*/ 	.short	(.L_21 - .L_20)
.L_20:
        /*005c*/ 	.word	0x00000000
        /*0060*/ 	.short	0x0001
        /*0062*/ 	.short	0x0008
        /*0064*/ 	.byte	0x00, 0xf5, 0x21, 0x00


	//----- nvinfo : EIATTR_KPARAM_INFO
	.align		4
.L_21:
        /*0068*/ 	.byte	0x04, 0x17
        /*006a*/ 	.short	(.L_23 - .L_22)
.L_22:
        /*006c*/ 	.word	0x00000000
        /*0070*/ 	.short	0x0000
        /*0072*/ 	.short	0x0000
        /*0074*/ 	.byte	0x00, 0xf5, 0x21, 0x00


	//----- nvinfo : EIATTR_SPARSE_MMA_MASK
	.align		4
.L_23:
        /*0078*/ 	.byte	0x03, 0x50
        /*007a*/ 	.short	0x0000


	//----- nvinfo : EIATTR_MAXREG_COUNT
	.align		4
        /*007c*/ 	.byte	0x03, 0x1b
        /*007e*/ 	.short	0x00ff


	//----- nvinfo : EIATTR_NUM_BARRIERS
	.align		4
        /*0080*/ 	.byte	0x02, 0x4c
        /*0082*/ 	.byte	0x01
	.zero		1


	//----- nvinfo : EIATTR_MERCURY_ISA_VERSION
	.align		4
        /*0084*/ 	.byte	0x03, 0x5f
        /*0086*/ 	.short	0x0101


	//----- nvinfo : EIATTR_VRC_CTA_INIT_COUNT
	.align		4
        /*0088*/ 	.byte	0x02, 0x4a
	.zero		1
	.zero		1


	//----- nvinfo : EIATTR_EXIT_INSTR_OFFSETS
	.align		4
        /*008c*/ 	.byte	0x04, 0x1c
        /*008e*/ 	.short	(.L_25 - .L_24)


	//   ....[0]....
.L_24:
        /*0090*/ 	.word	0x00000260


	//   ....[1]....
        /*0094*/ 	.word	0x00000520


	//   ....[2]....
        /*0098*/ 	.word	0x00000580


	//----- nvinfo : EIATTR_CRS_STACK_SIZE
	.align		4
.L_25:
        /*009c*/ 	.byte	0x04, 0x1e
        /*009e*/ 	.short	(.L_27 - .L_26)
.L_26:
        /*00a0*/ 	.word	0x00000000


	//----- nvinfo : EIATTR_CBANK_PARAM_SIZE
	.align		4
.L_27:
        /*00a4*/ 	.byte	0x03, 0x19
        /*00a6*/ 	.short	0x0028


	//----- nvinfo : EIATTR_PARAM_CBANK
	.align		4
        /*00a8*/ 	.byte	0x04, 0x0a
        /*00aa*/ 	.short	(.L_29 - .L_28)
	.align		4
.L_28:
        /*00ac*/ 	.word	index@(.nv.constant0._Z15suspects_kernelPKfS0_Pbiiff)
        /*00b0*/ 	.short	0x0380
        /*00b2*/ 	.short	0x0028


	//----- nvinfo : EIATTR_SW_WAR
	.align		4
.L_29:
        /*00b4*/ 	.byte	0x04, 0x36
        /*00b6*/ 	.short	(.L_31 - .L_30)
.L_30:
        /*00b8*/ 	.word	0x00000008
.L_31:


//--------------------- .nv.callgraph             --------------------------
	.section	.nv.callgraph,"",@"SHT_CUDA_CALLGRAPH"
	.align	4
	.sectionentsize	8
	.align		4
        /*0000*/ 	.word	0x00000000
	.align		4
        /*0004*/ 	.word	0xffffffff
	.align		4
        /*0008*/ 	.word	0x00000000
	.align		4
        /*000c*/ 	.word	0xfffffffe
	.align		4
        /*0010*/ 	.word	0x00000000
	.align		4
        /*0014*/ 	.word	0xfffffffd
	.align		4
        /*0018*/ 	.word	0x00000000
	.align		4
        /*001c*/ 	.word	0xfffffffc


//--------------------- .text._Z15suspects_kernelPKfS0_Pbiiff --------------------------
	.section	.text._Z15suspects_kernelPKfS0_Pbiiff,"ax",@progbits
	.align	128
        .global         _Z15suspects_kernelPKfS0_Pbiiff
        .type           _Z15suspects_kernelPKfS0_Pbiiff,@function
        .size           _Z15suspects_kernelPKfS0_Pbiiff,(.L_x_8 - _Z15suspects_kernelPKfS0_Pbiiff)
        .other          _Z15suspects_kernelPKfS0_Pbiiff,@"STO_CUDA_ENTRY STV_DEFAULT"
_Z15suspects_kernelPKfS0_Pbiiff:
.text._Z15suspects_kernelPKfS0_Pbiiff:
[----:B------:R-:W-:Y:S01]  /*0000*/  LDC R1, c[0x0][0x37c] ;  /* 0x0000df00ff017b82 */ /* 0x000fe20000000800 */
[----:B------:R-:W0:Y:S07]  /*0010*/  S2R R11, SR_TID.X ;  /* 0x00000000000b7919 */ /* 0x000e2e0000002100 */
[----:B------:R-:W1:Y:S01]  /*0020*/  LDC R8, c[0x0][0x360] ;  /* 0x0000d800ff087b82 */ /* 0x000e620000000800 */
[----:B------:R-:W2:Y:S01]  /*0030*/  LDCU.64 UR10, c[0x0][0x398] ;  /* 0x00007300ff0a77ac */ /* 0x000ea20008000a00 */
[----:B------:R-:W-:Y:S01]  /*0040*/  HFMA2 R10, -RZ, RZ, 0, 0 ;  /* 0x00000000ff0a7431 */ /* 0x000fe200000001ff */
[----:B------:R-:W3:Y:S01]  /*0050*/  S2R R13, SR_TID.Y ;  /* 0x00000000000d7919 */ /* 0x000ee20000002200 */
[----:B------:R-:W4:Y:S04]  /*0060*/  LDCU.64 UR8, c[0x0][0x358] ;  /* 0x00006b00ff0877ac */ /* 0x000f280008000a00 */
[----:B------:R-:W0:Y:S08]  /*0070*/  S2UR UR4, SR_CTAID.X ;  /* 0x00000000000479c3 */ /* 0x000e300000002500 */
[----:B------:R-:W3:Y:S08]  /*0080*/  S2UR UR5, SR_CTAID.Y ;  /* 0x00000000000579c3 */ /* 0x000ef00000002600 */
[----:B------:R-:W3:Y:S01]  /*0090*/  LDC R2, c[0x0][0x364] ;  /* 0x0000d900ff027b82 */ /* 0x000ee20000000800 */
[----:B-1----:R-:W-:-:S05]  /*00a0*/  IADD3 R0, PT, PT, R8, -0x1, RZ ;  /* 0xffffffff08007810 */ /* 0x002fca0007ffe0ff */
[----:B0-----:R-:W-:-:S05]  /*00b0*/  IMAD R3, R0, UR4, R11 ;  /* 0x0000000400037c24 */ /* 0x001fca000f8e020b */
[----:B--2---:R-:W-:Y:S01]  /*00c0*/  ISETP.GE.AND P0, PT, R3, UR11, PT ;  /* 0x0000000b03007c0c */ /* 0x004fe2000bf06270 */
[----:B---3--:R-:W-:-:S04]  /*00d0*/  IMAD R2, R2, UR5, R13 ;  /* 0x0000000502027c24 */ /* 0x008fc8000f8e020d */
[C---:B------:R-:W-:Y:S01]  /*00e0*/  IMAD R9, R2.reuse, UR11, R3 ;  /* 0x0000000b02097c24 */ /* 0x040fe2000f8e0203 */
[----:B------:R-:W-:-:S13]  /*00f0*/  ISETP.LT.AND P0, PT, R2, UR10, !P0 ;  /* 0x0000000a02007c0c */ /* 0x000fda000c701270 */
[----:B------:R-:W0:Y:S08]  /*0100*/  @P0 LDC.64 R4, c[0x0][0x380] ;  /* 0x0000e000ff040b82 */ /* 0x000e300000000a00 */
[----:B------:R-:W1:Y:S01]  /*0110*/  @P0 LDC.64 R6, c[0x0][0x388] ;  /* 0x0000e200ff060b82 */ /* 0x000e620000000a00 */
[----:B0-----:R-:W-:-:S05]  /*0120*/  @P0 IMAD.WIDE R4, R9, 0x4, R4 ;  /* 0x0000000409040825 */ /* 0x001fca00078e0204 */
[----:B----4-:R0:W2:Y:S01]  /*0130*/  @P0 LDG.E R10, desc[UR8][R4.64] ;  /* 0x00000008040a0981 */ /* 0x0100a2000c1e1900 */
[----:B-1----:R-:W-:Y:S01]  /*0140*/  @P0 IMAD.WIDE R6, R9, 0x4, R6 ;  /* 0x0000000409060825 */ /* 0x002fe200078e0206 */
[----:B------:R-:W-:-:S06]  /*0150*/  MOV R9, RZ ;  /* 0x000000ff00097202 */ /* 0x000fcc0000000f00 */
[----:B------:R-:W3:Y:S01]  /*0160*/  @P0 LDG.E R9, desc[UR8][R6.64] ;  /* 0x0000000806090981 */ /* 0x000ee2000c1e1900 */
[----:B------:R-:W1:Y:S01]  /*0170*/  S2UR UR6, SR_CgaCtaId ;  /* 0x00000000000679c3 */ /* 0x000e620000008800 */
[----:B------:R-:W-:Y:S01]  /*0180*/  UIADD3 UR5, UPT, UPT, UR11, -0x1, URZ ;  /* 0xffffffff0b057890 */ /* 0x000fe2000fffe0ff */
[----:B------:R-:W-:-:S05]  /*0190*/  UMOV UR4, 0x400 ;  /* 0x0000040000047882 */ /* 0x000fca0000000000 */
[----:B------:R-:W-:Y:S01]  /*01a0*/  ISETP.GE.AND P0, PT, R3, UR5, PT ;  /* 0x0000000503007c0c */ /* 0x000fe2000bf06270 */
[----:B------:R-:W-:Y:S01]  /*01b0*/  UIADD3 UR5, UPT, UPT, UR4, 0x400, URZ ;  /* 0x0000040004057890 */ /* 0x000fe2000fffe0ff */
[----:B------:R-:W-:Y:S01]  /*01c0*/  IMAD R8, R8, R13, R11 ;  /* 0x0000000d08087224 */ /* 0x000fe200078e020b */
[----:B-1----:R-:W-:Y:S02]  /*01d0*/  ULEA UR4, UR6, UR4, 0x18 ;  /* 0x0000000406047291 */ /* 0x002fe4000f8ec0ff */
[----:B------:R-:W-:-:S04]  /*01e0*/  ULEA UR5, UR6, UR5, 0x18 ;  /* 0x0000000506057291 */ /* 0x000fc8000f8ec0ff */
[C---:B------:R-:W-:Y:S02]  /*01f0*/  LEA R3, R8.reuse, UR4, 0x2 ;  /* 0x0000000408037c11 */ /* 0x040fe4000f8e10ff */
[----:B0-----:R-:W-:Y:S02]  /*0200*/  LEA R4, R8, UR5, 0x2 ;  /* 0x0000000508047c11 */ /* 0x001fe4000f8e10ff */
[----:B------:R-:W-:-:S04]  /*0210*/  ISETP.GE.OR P0, PT, R2, UR10, P0 ;  /* 0x0000000a02007c0c */ /* 0x000fc80008706670 */
[----:B------:R-:W-:Y:S01]  /*0220*/  ISETP.GE.U32.OR P0, PT, R11, R0, P0 ;  /* 0x000000000b00720c */ /* 0x000fe20000706470 */
[----:B--2---:R0:W-:Y:S04]  /*0230*/  STS [R3], R10 ;  /* 0x0000000a03007388 */ /* 0x0041e80000000800 */
[----:B---3--:R0:W-:Y:S01]  /*0240*/  STS [R4], R9 ;  /* 0x0000000904007388 */ /* 0x0081e20000000800 */
[----:B------:R-:W-:Y:S07]  /*0250*/  BAR.SYNC.DEFER_BLOCKING 0x0 ;  /* 0x0000000000007b1d */ /* 0x000fee0000010000 */
[----:B------:R-:W-:Y:S05]  /*0260*/  @P0 EXIT ;  /* 0x000000000000094d */ /* 0x000fea0003800000 */
[----:B------:R-:W1:Y:S01]  /*0270*/  LDS R5, [R4] ;  /* 0x0000000004057984 */ /* 0x000e620000000800 */
[----:B------:R-:W1:Y:S01]  /*0280*/  LDCU.64 UR4, c[0x0][0x3a0] ;  /* 0x00007400ff0477ac */ /* 0x000e620008000a00 */
[----:B------:R-:W-:Y:S02]  /*0290*/  BSSY.RECONVERGENT B0, `(.L_x_0) ;  /* 0x0000012000007945 */ /* 0x000fe40003800200 */
[----:B------:R-:W2:Y:S01]  /*02a0*/  LDS R0, [R3] ;  /* 0x0000000003007984 */ /* 0x000ea20000000800 */
[----:B-1----:R-:W-:Y:S01]  /*02b0*/  FADD R5, R5, -UR5 ;  /* 0x8000000505057e21 */ /* 0x002fe20008000000 */
[----:B--2---:R-:W-:-:S03]  /*02c0*/  FADD R0, R0, -UR4 ;  /* 0x8000000400007e21 */ /* 0x004fc60008000000 */
[----:B------:R-:W-:-:S04]  /*02d0*/  FMUL R5, R5, R5 ;  /* 0x0000000505057220 */ /* 0x000fc80000400000 */
[----:B------:R-:W-:-:S04]  /*02e0*/  FFMA R0, R0, R0, R5 ;  /* 0x0000000000007223 */ /* 0x000fc80000000005 */
[----:B------:R1:W2:Y:S01]  /*02f0*/  MUFU.RSQ R5, R0 ;  /* 0x0000000000057308 */ /* 0x0002a20000001400 */
[----:B------:R-:W-:-:S04]  /*0300*/  IADD3 R6, PT, PT, R0, -0xd000000, RZ ;  /* 0xf300000000067810 */ /* 0x000fc80007ffe0ff */
[----:B------:R-:W-:-:S13]  /*0310*/  ISETP.GT.U32.AND P0, PT, R6, 0x727fffff, PT ;  /* 0x727fffff0600780c */ /* 0x000fda0003f04070 */
[----:B-12---:R-:W-:Y:S05]  /*0320*/  @!P0 BRA `(.L_x_1) ;  /* 0x0000000000108947 */ /* 0x006fea0003800000 */
[----:B------:R-:W-:-:S07]  /*0330*/  MOV R11, 0x350 ;  /* 0x00000350000b7802 */ /* 0x000fce0000000f00 */
[----:B0-----:R-:W-:Y:S05]  /*0340*/  CALL.REL.NOINC `($__internal_0_$__cuda_sm20_sqrt_rn_f32_slowpath) ;  /* 0x0000000000907944 */ /* 0x001fea0003c00000 */
[----:B------:R-:W-:Y:S01]  /*0350*/  MOV R5, R0 ;  /* 0x0000000000057202 */ /* 0x000fe20000000f00 */
[----:B------:R-:W-:Y:S06]  /*0360*/  BRA `(.L_x_2) ;  /* 0x0000000000107947 */ /* 0x000fec0003800000 */
.L_x_1:
[----:B------:R-:W-:Y:S01]  /*0370*/  FMUL.FTZ R7, R0, R5 ;  /* 0x0000000500077220 */ /* 0x000fe20000410000 */
[----:B------:R-:W-:-:S03]  /*0380*/  FMUL.FTZ R5, R5, 0.5 ;  /* 0x3f00000005057820 */ /* 0x000fc60000410000 */
[----:B------:R-:W-:-:S04]  /*0390*/  FFMA R0, -R7, R7, R0 ;  /* 0x0000000707007223 */ /* 0x000fc80000000100 */
[----:B------:R-:W-:-:S07]  /*03a0*/  FFMA R5, R0, R5, R7 ;  /* 0x0000000500057223 */ /* 0x000fce0000000007 */
.L_x_2:
[----:B------:R-:W-:Y:S05]  /*03b0*/  BSYNC.RECONVERGENT B0 ;  /* 0x0000000000007941 */ /* 0x000fea0003800200 */
.L_x_0:
[----:B0-----:R-:W0:Y:S01]  /*03c0*/  LDS R4, [R4+0x4] ;  /* 0x0000040004047984 */ /* 0x001e220000000800 */
[----:B------:R-:W0:Y:S01]  /*03d0*/  LDCU.64 UR4, c[0x0][0x3a0] ;  /* 0x00007400ff0477ac */ /* 0x000e220008000a00 */
[----:B------:R-:W-:Y:S02]  /*03e0*/  BSSY.RECONVERGENT B0, `(.L_x_3) ;  /* 0x0000011000007945 */ /* 0x000fe40003800200 */
[----:B------:R-:W1:Y:S01]  /*03f0*/  LDS R3, [R3+0x4] ;  /* 0x0000040003037984 */ /* 0x000e620000000800 */
[----:B0-----:R-:W-:Y:S01]  /*0400*/  FADD R6, R4, -UR5 ;  /* 0x8000000504067e21 */ /* 0x001fe20008000000 */
[----:B-1----:R-:W-:-:S03]  /*0410*/  FADD R0, R3, -UR4 ;  /* 0x8000000403007e21 */ /* 0x002fc60008000000 */
[----:B------:R-:W-:-:S04]  /*0420*/  FMUL R7, R6, R6 ;  /* 0x0000000606077220 */ /* 0x000fc80000400000 */
[----:B------:R-:W-:-:S04]  /*0430*/  FFMA R0, R0, R0, R7 ;  /* 0x0000000000007223 */ /* 0x000fc80000000007 */
[----:B------:R0:W1:Y:S01]  /*0440*/  MUFU.RSQ R7, R0 ;  /* 0x0000000000077308 */ /* 0x0000620000001400 */
[----:B------:R-:W-:-:S04]  /*0450*/  IADD3 R6, PT, PT, R0, -0xd000000, RZ ;  /* 0xf300000000067810 */ /* 0x000fc80007ffe0ff */
[----:B------:R-:W-:-:S13]  /*0460*/  ISETP.GT.U32.AND P0, PT, R6, 0x727fffff, PT ;  /* 0x727fffff0600780c */ /* 0x000fda0003f04070 */
[----:B01----:R-:W-:Y:S05]  /*0470*/  @!P0 BRA `(.L_x_4) ;  /* 0x00000000000c8947 */ /* 0x003fea0003800000 */
[----:B------:R-:W-:-:S07]  /*0480*/  MOV R11, 0x4a0 ;  /* 0x000004a0000b7802 */ /* 0x000fce0000000f00 */
[----:B------:R-:W-:Y:S05]  /*0490*/  CALL.REL.NOINC `($__internal_0_$__cuda_sm20_sqrt_rn_f32_slowpath) ;  /* 0x00000000003c7944 */ /* 0x000fea0003c00000 */
[----:B------:R-:W-:Y:S05]  /*04a0*/  BRA `(.L_x_5) ;  /* 0x0000000000107947 */ /* 0x000fea0003800000 */
.L_x_4:
[----:B------:R-:W-:Y:S01]  /*04b0*/  FMUL.FTZ R3, R0, R7 ;  /* 0x0000000700037220 */ /* 0x000fe20000410000 */
[----:B------:R-:W-:-:S03]  /*04c0*/  FMUL.FTZ R7, R7, 0.5 ;  /* 0x3f00000007077820 */ /* 0x000fc60000410000 */
[----:B------:R-:W-:-:S04]  /*04d0*/  FFMA R0, -R3, R3, R0 ;  /* 0x0000000303007223 */ /* 0x000fc80000000100 */
[----:B------:R-:W-:-:S07]  /*04e0*/  FFMA R0, R0, R7, R3 ;  /* 0x0000000700007223 */ /* 0x000fce0000000003 */
.L_x_5:
[----:B------:R-:W-:Y:S05]  /*04f0*/  BSYNC.RECONVERGENT B0 ;  /* 0x0000000000007941 */ /* 0x000fea0003800200 */
.L_x_3:
[----:B------:R-:W-:-:S05]  /*0500*/  FADD R0, R0, R5 ;  /* 0x0000000500007221 */ /* 0x000fca0000000000 */
[----:B------:R-:W-:-:S13]  /*0510*/  FSETP.GTU.AND P0, PT, R0, 100, PT ;  /* 0x42c800000000780b */ /* 0x000fda0003f0c000 */
[----:B------:R-:W-:Y:S05]  /*0520*/  @P0 EXIT ;  /* 0x000000000000094d */ /* 0x000fea0003800000 */
[----:B------:R-:W0:Y:S01]  /*0530*/  LDCU.64 UR4, c[0x0][0x390] ;  /* 0x00007200ff0477ac */ /* 0x000e220008000a00 */
[----:B------:R-:W-:Y:S01]  /*0540*/  HFMA2 R0, -RZ, RZ, 0, 5.9604644775390625e-08 ;  /* 0x00000001ff007431 */ /* 0x000fe200000001ff */
[----:B0-----:R-:W-:-:S04]  /*0550*/  IADD3 R2, P0, PT, R2, UR4, RZ ;  /* 0x0000000402027c10 */ /* 0x001fc8000ff1e0ff */
[----:B------:R-:W-:-:S05]  /*0560*/  IADD3.X R3, PT, PT, RZ, UR5, RZ, P0, !PT ;  /* 0x00000005ff037c10 */ /* 0x000fca00087fe4ff */
[----:B------:R-:W-:Y:S01]  /*0570*/  STG.E.U8 desc[UR8][R2.64], R0 ;  /* 0x0000000002007986 */ /* 0x000fe2000c101108 */
[----:B------:R-:W-:Y:S05]  /*0580*/  EXIT ;  /* 0x000000000000794d */ /* 0x000fea0003800000 */
        .weak           $__internal_0_$__cuda_sm20_sqrt_rn_f32_slowpath
        .type           $__internal_0_$__cuda_sm20_sqrt_rn_f32_slowpath,@function
        .size           $__internal_0_$__cuda_sm20_sqrt_rn_f32_slowpath,(.L_x_8 - $__internal_0_$__cuda_sm20_sqrt_rn_f32_slowpath)
$__internal_0_$__cuda_sm20_sqrt_rn_f32_slowpath:
[----:B------:R-:W-:-:S13]  /*0590*/  LOP3.LUT P0, RZ, R0, 0x7fffffff, RZ, 0xc0, !PT ;  /* 0x7fffffff00ff7812 */ /* 0x000fda000780c0ff */
[----:B------:R-:W-:Y:S01]  /*05a0*/  @!P0 MOV R6, R0 ;  /* 0x0000000000068202 */ /* 0x000fe20000000f00 */
[----:B------:R-:W-:Y:S06]  /*05b0*/  @!P0 BRA `(.L_x_6) ;  /* 0x0000000000408947 */ /* 0x000fec0003800000 */
[----:B------:R-:W-:-:S13]  /*05c0*/  FSETP.GEU.FTZ.AND P0, PT, R0, RZ, PT ;  /* 0x000000ff0000720b */ /* 0x000fda0003f1e000 */
[----:B------:R-:W-:Y:S01]  /*05d0*/  @!P0 MOV R6, 0x7fffffff ;  /* 0x7fffffff00068802 */ /* 0x000fe20000000f00 */
[----:B------:R-:W-:Y:S06]  /*05e0*/  @!P0 BRA `(.L_x_6) ;  /* 0x0000000000348947 */ /* 0x000fec0003800000 */
[----:B------:R-:W-:-:S13]  /*05f0*/  FSETP.GTU.FTZ.AND P0, PT, |R0|, +INF , PT ;  /* 0x7f8000000000780b */ /* 0x000fda0003f1c200 */
[----:B------:R-:W-:Y:S01]  /*0600*/  @P0 FADD.FTZ R6, R0, 1 ;  /* 0x3f80000000060421 */ /* 0x000fe20000010000 */
[----:B------:R-:W-:Y:S06]  /*0610*/  @P0 BRA `(.L_x_6) ;  /* 0x0000000000280947 */ /* 0x000fec0003800000 */
[----:B------:R-:W-:-:S13]  /*0620*/  FSETP.NEU.FTZ.AND P0, PT, |R0|, +INF , PT ;  /* 0x7f8000000000780b */ /* 0x000fda0003f1d200 */
[----:B------:R-:W-:-:S04]  /*0630*/  @P0 FFMA R7, R0, 1.84467440737095516160e+19, RZ ;  /* 0x5f80000000070823 */ /* 0x000fc800000000ff */
[----:B------:R-:W0:Y:S02]  /*0640*/  @P0 MUFU.RSQ R6, R7 ;  /* 0x0000000700060308 */ /* 0x000e240000001400 */
[----:B0-----:R-:W-:Y:S01]  /*0650*/  @P0 FMUL.FTZ R8, R7, R6 ;  /* 0x0000000607080220 */ /* 0x001fe20000410000 */
[----:B------:R-:W-:Y:S01]  /*0660*/  @P0 FMUL.FTZ R10, R6, 0.5 ;  /* 0x3f000000060a0820 */ /* 0x000fe20000410000 */
[----:B------:R-:W-:Y:S02]  /*0670*/  @!P0 MOV R6, R0 ;  /* 0x0000000000068202 */ /* 0x000fe40000000f00 */
[----:B------:R-:W-:-:S04]  /*0680*/  @P0 FADD.FTZ R9, -R8, -RZ ;  /* 0x800000ff08090221 */ /* 0x000fc80000010100 */
[----:B------:R-:W-:-:S04]  /*0690*/  @P0 FFMA R9, R8, R9, R7 ;  /* 0x0000000908090223 */ /* 0x000fc80000000007 */
[----:B------:R-:W-:-:S04]  /*06a0*/  @P0 FFMA R9, R9, R10, R8 ;  /* 0x0000000a09090223 */ /* 0x000fc80000000008 */
[----:B------:R-:W-:-:S07]  /*06b0*/  @P0 FMUL.FTZ R6, R9, 2.3283064365386962891e-10 ;  /* 0x2f80000009060820 */ /* 0x000fce0000410000 */
.L_x_6:
[----:B------:R-:W-:Y:S01]  /*06c0*/  HFMA2 R7, -RZ, RZ, 0, 0 ;  /* 0x00000000ff077431 */ /* 0x000fe200000001ff */
[----:B------:R-:W-:Y:S02]  /*06d0*/  MOV R0, R6 ;  /* 0x0000000600007202 */ /* 0x000fe40000000f00 */
[----:B------:R-:W-:-:S04]  /*06e0*/  MOV R6, R11 ;  /* 0x0000000b00067202 */ /* 0x000fc80000000f00 */
[----:B------:R-:W-:Y:S05]  /*06f0*/  RET.REL.NODEC R6 `(_Z15suspects_kernelPKfS0_Pbiiff) ;  /* 0xfffffff806407950 */ /* 0x000fea0003c3ffff */
.L_x_7:
[----:B------:R-:W-:-:S00]  /*0700*/  BRA `(.L_x_7) ;  /* 0xfffffffc00fc7947 */ /* 0x000fc0000383ffff */
[----:B------:R-:W-:-:S00]  /*0710*/  NOP ;  /* 0x0000000000007918 */ /* 0x000fc00000000000 */
        /* <DEDUP_REMOVED lines=14> */
.L_x_8:


//--------------------- .nv.shared._Z15suspects_kernelPKfS0_Pbiiff --------------------------
	.section	.nv.shared._Z15suspects_kernelPKfS0_Pbiiff,"aw",@nobits
	.sectionflags	@""
	.align	4
.nv.shared._Z15suspects_kernelPKfS0_Pbiiff:
	.zero		3072


//--------------------- .nv.shared.reserved.0     --------------------------
	.section	.nv.shared.reserved.0,"aw",@nobits
	.weak		__nv_reservedSMEM_offset_0_alias
	.size		__nv_reservedSMEM_offset_0_alias, 0, 64
	.other		__nv_reservedSMEM_offset_0_alias,@"STO_CUDA_RESERVED_SHARED STV_DEFAULT"
__nv_reservedSMEM_offset_0_alias:
	.zero		0
	.zero		64


//--------------------- .nv.constant0._Z15suspects_kernelPKfS0_Pbiiff --------------------------
	.section	.nv.constant0._Z15suspects_kernelPKfS0_Pbiiff,"a",@progbits
	.sectionflags	@""
	.align	4
.nv.constant0._Z15suspects_kernelPKfS0_Pbiiff:
	.zero		936


//--------------------- SYMBOLS --------------------------

	.type		.nv.reservedSmem.offset0,@object
	.size		.nv.reservedSmem.offset0,0x4
	.type		.nv.reservedSmem.cap,@object
	.size		.nv.reservedSmem.cap,0x4
